//
// Generated by NVIDIA NVVM Compiler
//
// Compiler Build ID: CL-36424714
// Cuda compilation tools, release 13.0, V13.0.88
// Based on NVVM 20.0.0
//

.version 9.0
.target sm_100
.address_size 64

	// .globl	_Z22spmv_csr_vector_kernelxPxS_S_S_S_
// _ZZ22spmv_csr_vector_kernelxPxS_S_S_S_E4vals has been demoted

.visible .entry _Z22spmv_csr_vector_kernelxPxS_S_S_S_(
	.param .u64 _Z22spmv_csr_vector_kernelxPxS_S_S_S__param_0,
	.param .u64 .ptr .align 1 _Z22spmv_csr_vector_kernelxPxS_S_S_S__param_1,
	.param .u64 .ptr .align 1 _Z22spmv_csr_vector_kernelxPxS_S_S_S__param_2,
	.param .u64 .ptr .align 1 _Z22spmv_csr_vector_kernelxPxS_S_S_S__param_3,
	.param .u64 .ptr .align 1 _Z22spmv_csr_vector_kernelxPxS_S_S_S__param_4,
	.param .u64 .ptr .align 1 _Z22spmv_csr_vector_kernelxPxS_S_S_S__param_5
)
{
	.reg .pred 	%p<15>;
	.reg .b32 	%r<10>;
	.reg .b64 	%rd<191>;
	// demoted variable
	.shared .align 8 .b8 _ZZ22spmv_csr_vector_kernelxPxS_S_S_S_E4vals[256];
	ld.param.u64 	%rd47, [_Z22spmv_csr_vector_kernelxPxS_S_S_S__param_0];
	ld.param.u64 	%rd45, [_Z22spmv_csr_vector_kernelxPxS_S_S_S__param_1];
	ld.param.u64 	%rd48, [_Z22spmv_csr_vector_kernelxPxS_S_S_S__param_2];
	ld.param.u64 	%rd49, [_Z22spmv_csr_vector_kernelxPxS_S_S_S__param_3];
	ld.param.u64 	%rd50, [_Z22spmv_csr_vector_kernelxPxS_S_S_S__param_4];
	ld.param.u64 	%rd46, [_Z22spmv_csr_vector_kernelxPxS_S_S_S__param_5];
	cvta.to.global.u64 	%rd1, %rd50;
	cvta.to.global.u64 	%rd2, %rd48;
	cvta.to.global.u64 	%rd3, %rd49;
	mov.u32 	%r4, %ntid.x;
	mov.u32 	%r5, %ctaid.x;
	mov.u32 	%r1, %tid.x;
	mad.lo.s32 	%r6, %r4, %r5, %r1;
	shr.u32 	%r7, %r6, 5;
	cvt.u64.u32 	%rd4, %r7;
	and.b32  	%r2, %r6, 31;
	setp.le.s64 	%p1, %rd47, %rd4;
	@%p1 bra 	$L__BB0_20;
	cvta.to.global.u64 	%rd52, %rd45;
	shl.b64 	%rd53, %rd4, 3;
	add.s64 	%rd54, %rd52, %rd53;
	ld.global.u64 	%rd5, [%rd54];
	ld.global.u64 	%rd6, [%rd54+8];
	shl.b32 	%r8, %r1, 3;
	mov.u32 	%r9, _ZZ22spmv_csr_vector_kernelxPxS_S_S_S_E4vals;
	add.s32 	%r3, %r9, %r8;
	mov.b64 	%rd189, 0;
	st.shared.u64 	[%r3], %rd189;
	cvt.u64.u32 	%rd7, %r2;
	add.s64 	%rd182, %rd5, %rd7;
	setp.ge.s64 	%p2, %rd182, %rd6;
	@%p2 bra 	$L__BB0_14;
	add.s64 	%rd57, %rd182, 32;
	max.s64 	%rd58, %rd6, %rd57;
	not.b64 	%rd59, %rd5;
	add.s64 	%rd60, %rd58, %rd59;
	sub.s64 	%rd9, %rd60, %rd7;
	shr.u64 	%rd61, %rd9, 5;
	add.s64 	%rd10, %rd61, 1;
	setp.lt.u64 	%p3, %rd9, 224;
	mov.b64 	%rd189, 0;
	@%p3 bra 	$L__BB0_5;
	and.b64  	%rd177, %rd10, 1152921504606846968;
	shl.b64 	%rd63, %rd182, 3;
	add.s64 	%rd64, %rd63, 1024;
	add.s64 	%rd176, %rd3, %rd64;
	add.s64 	%rd175, %rd2, %rd64;
	mov.b64 	%rd189, 0;
$L__BB0_4:
	.pragma "nounroll";
	ld.global.u64 	%rd65, [%rd176+-1024];
	ld.global.u64 	%rd66, [%rd175+-1024];
	shl.b64 	%rd67, %rd66, 3;
	add.s64 	%rd68, %rd1, %rd67;
	ld.global.u64 	%rd69, [%rd68];
	mad.lo.s64 	%rd70, %rd69, %rd65, %rd189;
	ld.global.u64 	%rd71, [%rd176+-768];
	ld.global.u64 	%rd72, [%rd175+-768];
	shl.b64 	%rd73, %rd72, 3;
	add.s64 	%rd74, %rd1, %rd73;
	ld.global.u64 	%rd75, [%rd74];
	mad.lo.s64 	%rd76, %rd75, %rd71, %rd70;
	ld.global.u64 	%rd77, [%rd176+-512];
	ld.global.u64 	%rd78, [%rd175+-512];
	shl.b64 	%rd79, %rd78, 3;
	add.s64 	%rd80, %rd1, %rd79;
	ld.global.u64 	%rd81, [%rd80];
	mad.lo.s64 	%rd82, %rd81, %rd77, %rd76;
	ld.global.u64 	%rd83, [%rd176+-256];
	ld.global.u64 	%rd84, [%rd175+-256];
	shl.b64 	%rd85, %rd84, 3;
	add.s64 	%rd86, %rd1, %rd85;
	ld.global.u64 	%rd87, [%rd86];
	mad.lo.s64 	%rd88, %rd87, %rd83, %rd82;
	ld.global.u64 	%rd89, [%rd176];
	ld.global.u64 	%rd90, [%rd175];
	shl.b64 	%rd91, %rd90, 3;
	add.s64 	%rd92, %rd1, %rd91;
	ld.global.u64 	%rd93, [%rd92];
	mad.lo.s64 	%rd94, %rd93, %rd89, %rd88;
	ld.global.u64 	%rd95, [%rd176+256];
	ld.global.u64 	%rd96, [%rd175+256];
	shl.b64 	%rd97, %rd96, 3;
	add.s64 	%rd98, %rd1, %rd97;
	ld.global.u64 	%rd99, [%rd98];
	mad.lo.s64 	%rd100, %rd99, %rd95, %rd94;
	ld.global.u64 	%rd101, [%rd176+512];
	ld.global.u64 	%rd102, [%rd175+512];
	shl.b64 	%rd103, %rd102, 3;
	add.s64 	%rd104, %rd1, %rd103;
	ld.global.u64 	%rd105, [%rd104];
	mad.lo.s64 	%rd106, %rd105, %rd101, %rd100;
	ld.global.u64 	%rd107, [%rd176+768];
	ld.global.u64 	%rd108, [%rd175+768];
	shl.b64 	%rd109, %rd108, 3;
	add.s64 	%rd110, %rd1, %rd109;
	ld.global.u64 	%rd111, [%rd110];
	mad.lo.s64 	%rd189, %rd111, %rd107, %rd106;
	add.s64 	%rd182, %rd182, 256;
	add.s64 	%rd177, %rd177, -8;
	add.s64 	%rd176, %rd176, 2048;
	add.s64 	%rd175, %rd175, 2048;
	setp.ne.s64 	%p4, %rd177, 0;
	@%p4 bra 	$L__BB0_4;
$L__BB0_5:
	and.b64  	%rd27, %rd10, 7;
	setp.eq.s64 	%p5, %rd27, 0;
	@%p5 bra 	$L__BB0_13;
	setp.lt.u64 	%p6, %rd27, 4;
	@%p6 bra 	$L__BB0_8;
	shl.b64 	%rd113, %rd182, 3;
	add.s64 	%rd114, %rd3, %rd113;
	ld.global.u64 	%rd115, [%rd114];
	add.s64 	%rd116, %rd2, %rd113;
	ld.global.u64 	%rd117, [%rd116];
	shl.b64 	%rd118, %rd117, 3;
	add.s64 	%rd119, %rd1, %rd118;
	ld.global.u64 	%rd120, [%rd119];
	mad.lo.s64 	%rd121, %rd120, %rd115, %rd189;
	ld.global.u64 	%rd122, [%rd114+256];
	ld.global.u64 	%rd123, [%rd116+256];
	shl.b64 	%rd124, %rd123, 3;
	add.s64 	%rd125, %rd1, %rd124;
	ld.global.u64 	%rd126, [%rd125];
	mad.lo.s64 	%rd127, %rd126, %rd122, %rd121;
	ld.global.u64 	%rd128, [%rd114+512];
	ld.global.u64 	%rd129, [%rd116+512];
	shl.b64 	%rd130, %rd129, 3;
	add.s64 	%rd131, %rd1, %rd130;
	ld.global.u64 	%rd132, [%rd131];
	mad.lo.s64 	%rd133, %rd132, %rd128, %rd127;
	ld.global.u64 	%rd134, [%rd114+768];
	ld.global.u64 	%rd135, [%rd116+768];
	shl.b64 	%rd136, %rd135, 3;
	add.s64 	%rd137, %rd1, %rd136;
	ld.global.u64 	%rd138, [%rd137];
	mad.lo.s64 	%rd189, %rd138, %rd134, %rd133;
	add.s64 	%rd182, %rd182, 128;
$L__BB0_8:
	and.b64  	%rd140, %rd10, 3;
	setp.eq.s64 	%p7, %rd140, 0;
	@%p7 bra 	$L__BB0_13;
	setp.eq.s64 	%p8, %rd140, 1;
	@%p8 bra 	$L__BB0_11;
	shl.b64 	%rd141, %rd182, 3;
	add.s64 	%rd142, %rd3, %rd141;
	ld.global.u64 	%rd143, [%rd142];
	add.s64 	%rd144, %rd2, %rd141;
	ld.global.u64 	%rd145, [%rd144];
	shl.b64 	%rd146, %rd145, 3;
	add.s64 	%rd147, %rd1, %rd146;
	ld.global.u64 	%rd148, [%rd147];
	mad.lo.s64 	%rd149, %rd148, %rd143, %rd189;
	ld.global.u64 	%rd150, [%rd142+256];
	ld.global.u64 	%rd151, [%rd144+256];
	shl.b64 	%rd152, %rd151, 3;
	add.s64 	%rd153, %rd1, %rd152;
	ld.global.u64 	%rd154, [%rd153];
	mad.lo.s64 	%rd189, %rd154, %rd150, %rd149;
	add.s64 	%rd182, %rd182, 64;
$L__BB0_11:
	and.b64  	%rd155, %rd9, 32;
	setp.ne.s64 	%p9, %rd155, 0;
	@%p9 bra 	$L__BB0_13;
	shl.b64 	%rd156, %rd182, 3;
	add.s64 	%rd157, %rd3, %rd156;
	ld.global.u64 	%rd158, [%rd157];
	add.s64 	%rd159, %rd2, %rd156;
	ld.global.u64 	%rd160, [%rd159];
	shl.b64 	%rd161, %rd160, 3;
	add.s64 	%rd162, %rd1, %rd161;
	ld.global.u64 	%rd163, [%rd162];
	mad.lo.s64 	%rd189, %rd163, %rd158, %rd189;
$L__BB0_13:
	st.shared.u64 	[%r3], %rd189;
$L__BB0_14:
	setp.gt.u32 	%p10, %r2, 15;
	@%p10 bra 	$L__BB0_20;
	ld.shared.u64 	%rd164, [%r3+128];
	add.s64 	%rd41, %rd189, %rd164;
	st.shared.u64 	[%r3], %rd41;
	setp.gt.u32 	%p11, %r2, 7;
	@%p11 bra 	$L__BB0_20;
	ld.shared.u64 	%rd165, [%r3+64];
	add.s64 	%rd42, %rd41, %rd165;
	st.shared.u64 	[%r3], %rd42;
	setp.gt.u32 	%p12, %r2, 3;
	@%p12 bra 	$L__BB0_20;
	ld.shared.u64 	%rd166, [%r3+32];
	add.s64 	%rd43, %rd42, %rd166;
	st.shared.u64 	[%r3], %rd43;
	setp.gt.u32 	%p13, %r2, 1;
	@%p13 bra 	$L__BB0_20;
	ld.shared.u64 	%rd167, [%r3+16];
	add.s64 	%rd44, %rd43, %rd167;
	st.shared.u64 	[%r3], %rd44;
	setp.ne.s32 	%p14, %r2, 0;
	@%p14 bra 	$L__BB0_20;
	ld.shared.u64 	%rd168, [%r3+8];
	add.s64 	%rd169, %rd44, %rd168;
	st.shared.u64 	[%r3], %rd169;
	cvta.to.global.u64 	%rd170, %rd46;
	shl.b64 	%rd171, %rd4, 3;
	add.s64 	%rd172, %rd170, %rd171;
	ld.global.u64 	%rd173, [%rd172];
	add.s64 	%rd174, %rd173, %rd169;
	st.global.u64 	[%rd172], %rd174;
$L__BB0_20:
	ret;

}


// ===== COMPILED SASS (sm_100) =====

	.target	sm_100

	.elftype	@"ET_EXEC"


//--------------------- .note.nv.tkinfo           --------------------------
	.section	.note.nv.tkinfo,"",@"SHT_NOTE"
	.sectionflags	@"SHF_NOTE_NV_TKINFO"
	.tkinfo
        /*0018*/ 	.word	0x00000002
        /*0030*/ 	.string	""
        /*0030*/ 	.string	"ptxas"
        /*0030*/ 	.string	"Cuda compilation tools, release 13.0, V13.0.88"
        /*0030*/ 	.string	"Build cuda_13.0.r13.0/compiler.36424714_0"
        /*0030*/ 	.string	"-arch sm_100 -m 64 "



//--------------------- .note.nv.cuinfo           --------------------------
	.section	.note.nv.cuinfo,"",@"SHT_NOTE"
	.sectionflags	@"SHF_NOTE_NV_CUINFO"
        /*0018*/ 	.short	0x0002
        /*001a*/ 	.short	0x0064
        /*001c*/ 	.short	0x0082
	.zero		2


//--------------------- .nv.info                  --------------------------
	.section	.nv.info,"",@"SHT_CUDA_INFO"
	.align	4


	//----- nvinfo : EIATTR_REGCOUNT
	.align		4
        /*0000*/ 	.byte	0x04, 0x2f
        /*0002*/ 	.short	(.L_1 - .L_0)
	.align		4
.L_0:
        /*0004*/ 	.word	index@(_Z22spmv_csr_vector_kernelxPxS_S_S_S_)
        /*0008*/ 	.word	0x00000020


	//----- nvinfo : EIATTR_FRAME_SIZE
	.align		4
.L_1:
        /*000c*/ 	.byte	0x04, 0x11
        /*000e*/ 	.short	(.L_3 - .L_2)
	.align		4
.L_2:
        /*0010*/ 	.word	index@(_Z22spmv_csr_vector_kernelxPxS_S_S_S_)
        /*0014*/ 	.word	0x00000000


	//----- nvinfo : EIATTR_MIN_STACK_SIZE
	.align		4
.L_3:
        /*0018*/ 	.byte	0x04, 0x12
        /*001a*/ 	.short	(.L_5 - .L_4)
	.align		4
.L_4:
        /*001c*/ 	.word	index@(_Z22spmv_csr_vector_kernelxPxS_S_S_S_)
        /*0020*/ 	.word	0x00000000
.L_5:


//--------------------- .nv.compat                --------------------------
	.section	.nv.compat,"",@"SHT_CUDA_COMPAT_INFO"
	.align	4
        /*0000*/ 	.byte	0x02, 0x09, 0x00, 0x00, 0x02, 0x02, 0x01, 0x00, 0x02, 0x05, 0x05, 0x00, 0x03, 0x07, 0x01, 0x01
        /*0010*/ 	.byte	0x02, 0x03, 0x00, 0x00, 0x02, 0x06, 0x01, 0x00, 0x04, 0x0b, 0x08, 0x00, 0x09, 0x00, 0x00, 0x00
        /*0020*/ 	.byte	0x00, 0x00, 0x00, 0x00


//--------------------- .nv.info._Z22spmv_csr_vector_kernelxPxS_S_S_S_ --------------------------
	.section	.nv.info._Z22spmv_csr_vector_kernelxPxS_S_S_S_,"",@"SHT_CUDA_INFO"
	.sectionflags	@""
	.align	4


	//----- nvinfo : EIATTR_CUDA_API_VERSION
	.align		4
        /*0000*/ 	.byte	0x04, 0x37
        /*0002*/ 	.short	(.L_7 - .L_6)
.L_6:
        /*0004*/ 	.word	0x00000082


	//----- nvinfo : EIATTR_KPARAM_INFO
	.align		4
.L_7:
        /*0008*/ 	.byte	0x04, 0x17
        /*000a*/ 	.short	(.L_9 - .L_8)
.L_8:
        /*000c*/ 	.word	0x00000000
        /*0010*/ 	.short	0x0005
        /*0012*/ 	.short	0x0028
        /*0014*/ 	.byte	0x00, 0xf5, 0x21, 0x00


	//----- nvinfo : EIATTR_KPARAM_INFO
	.align		4
.L_9:
        /*0018*/ 	.byte	0x04, 0x17
        /*001a*/ 	.short	(.L_11 - .L_10)
.L_10:
        /*001c*/ 	.word	0x00000000
        /*0020*/ 	.short	0x0004
        /*0022*/ 	.short	0x0020
        /*0024*/ 	.byte	0x00, 0xf5, 0x21, 0x00


	//----- nvinfo : EIATTR_KPARAM_INFO
	.align		4
.L_11:
        /*0028*/ 	.byte	0x04, 0x17
        /*002a*/ 	.short	(.L_13 - .L_12)
.L_12:
        /*002c*/ 	.word	0x00000000
        /*0030*/ 	.short	0x0003
        /*0032*/ 	.short	0x0018
        /*0034*/ 	.byte	0x00, 0xf5, 0x21, 0x00


	//----- nvinfo : EIATTR_KPARAM_INFO
	.align		4
.L_13:
        /*0038*/ 	.byte	0x04, 0x17
        /*003a*/ 	.short	(.L_15 - .L_14)
.L_14:
        /*003c*/ 	.word	0x00000000
        /*0040*/ 	.short	0x0002
        /*0042*/ 	.short	0x0010
        /*0044*/ 	.byte	0x00, 0xf5, 0x21, 0x00


	//----- nvinfo : EIATTR_KPARAM_INFO
	.align		4
.L_15:
        /*0048*/ 	.byte	0x04, 0x17
        /*004a*/ 	.short	(.L_17 - .L_16)
.L_16:
        /*004c*/ 	.word	0x00000000
        /*0050*/ 	.short	0x0001
        /*0052*/ 	.short	0x0008
        /*0054*/ 	.byte	0x00, 0xf5, 0x21, 0x00


	//----- nvinfo : EIATTR_KPARAM_INFO
	.align		4
.L_17:
        /*0058*/ 	.byte	0x04, 0x17
        /*005a*/ 	.short	(.L_19 - .L_18)
.L_18:
        /*005c*/ 	.word	0x00000000
        /*0060*/ 	.short	0x0000
        /*0062*/ 	.short	0x0000
        /*0064*/ 	.byte	0x00, 0xf0, 0x21, 0x00


	//----- nvinfo : EIATTR_SPARSE_MMA_MASK
	.align		4
.L_19:
        /*0068*/ 	.byte	0x03, 0x50
        /*006a*/ 	.short	0x0000


	//----- nvinfo : EIATTR_MAXREG_COUNT
	.align		4
        /*006c*/ 	.byte	0x03, 0x1b
        /*006e*/ 	.short	0x00ff


	//----- nvinfo : EIATTR_MERCURY_ISA_VERSION
	.align		4
        /*0070*/ 	.byte	0x03, 0x5f
        /*0072*/ 	.short	0x0101


	//----- nvinfo : EIATTR_VRC_CTA_INIT_COUNT
	.align		4
        /*0074*/ 	.byte	0x02, 0x4a
	.zero		1
	.zero		1


	//----- nvinfo : EIATTR_EXIT_INSTR_OFFSETS
	.align		4
        /*0078*/ 	.byte	0x04, 0x1c
        /*007a*/ 	.short	(.L_21 - .L_20)


	//   ....[0]....
.L_20:
        /*007c*/ 	.word	0x00000090


	//   ....[1]....
        /*0080*/ 	.word	0x00001080


	//   ....[2]....
        /*0084*/ 	.word	0x000010e0


	//   ....[3]....
        /*0088*/ 	.word	0x00001140


	//   ....[4]....
        /*008c*/ 	.word	0x000011a0


	//   ....[5]....
        /*0090*/ 	.word	0x00001200


	//   ....[6]....
        /*0094*/ 	.word	0x000012c0


	//----- nvinfo : EIATTR_CRS_STACK_SIZE
	.align		4
.L_21:
        /*0098*/ 	.byte	0x04, 0x1e
        /*009a*/ 	.short	(.L_23 - .L_22)
.L_22:
        /*009c*/ 	.word	0x00000000


	//----- nvinfo : EIATTR_CBANK_PARAM_SIZE
	.align		4
.L_23:
        /*00a0*/ 	.byte	0x03, 0x19
        /*00a2*/ 	.short	0x0030


	//----- nvinfo : EIATTR_PARAM_CBANK
	.align		4
        /*00a4*/ 	.byte	0x04, 0x0a
        /*00a6*/ 	.short	(.L_25 - .L_24)
	.align		4
.L_24:
        /*00a8*/ 	.word	index@(.nv.constant0._Z22spmv_csr_vector_kernelxPxS_S_S_S_)
        /*00ac*/ 	.short	0x0380
        /*00ae*/ 	.short	0x0030


	//----- nvinfo : EIATTR_SW_WAR
	.align		4
.L_25:
        /*00b0*/ 	.byte	0x04, 0x36
        /*00b2*/ 	.short	(.L_27 - .L_26)
.L_26:
        /*00b4*/ 	.word	0x00000008
.L_27:


//--------------------- .nv.callgraph             --------------------------
	.section	.nv.callgraph,"",@"SHT_CUDA_CALLGRAPH"
	.align	4
	.sectionentsize	8
	.align		4
        /*0000*/ 	.word	0x00000000
	.align		4
        /*0004*/ 	.word	0xffffffff
	.align		4
        /*0008*/ 	.word	0x00000000
	.align		4
        /*000c*/ 	.word	0xfffffffe
	.align		4
        /*0010*/ 	.word	0x00000000
	.align		4
        /*0014*/ 	.word	0xfffffffd
	.align		4
        /*0018*/ 	.word	0x00000000
	.align		4
        /*001c*/ 	.word	0xfffffffc


//--------------------- .text._Z22spmv_csr_vector_kernelxPxS_S_S_S_ --------------------------
	.section	.text._Z22spmv_csr_vector_kernelxPxS_S_S_S_,"ax",@progbits
	.align	128
        .global         _Z22spmv_csr_vector_kernelxPxS_S_S_S_
        .type           _Z22spmv_csr_vector_kernelxPxS_S_S_S_,@function
        .size           _Z22spmv_csr_vector_kernelxPxS_S_S_S_,(.L_x_12 - _Z22spmv_csr_vector_kernelxPxS_S_S_S_)
        .other          _Z22spmv_csr_vector_kernelxPxS_S_S_S_,@"STO_CUDA_ENTRY STV_DEFAULT"
_Z22spmv_csr_vector_kernelxPxS_S_S_S_:
.text._Z22spmv_csr_vector_kernelxPxS_S_S_S_:
[----:B------:R-:W-:Y:S01]  /*0000*/  LDC R1, c[0x0][0x37c] ;  /* 0x0000df00ff017b82 */ /* 0x000fe20000000800 */
[----:B------:R-:W0:Y:S01]  /*0010*/  S2R R3, SR_CTAID.X ;  /* 0x0000000000037919 */ /* 0x000e220000002500 */
[----:B------:R-:W0:Y:S01]  /*0020*/  LDCU UR4, c[0x0][0x360] ;  /* 0x00006c00ff0477ac */ /* 0x000e220008000800 */
[----:B------:R-:W0:Y:S01]  /*0030*/  S2R R2, SR_TID.X ;  /* 0x0000000000027919 */ /* 0x000e220000002100 */
[----:B------:R-:W1:Y:S01]  /*0040*/  LDCU.64 UR6, c[0x0][0x380] ;  /* 0x00007000ff0677ac */ /* 0x000e620008000a00 */
[----:B0-----:R-:W-:-:S05]  /*0050*/  IMAD R3, R3, UR4, R2 ;  /* 0x0000000403037c24 */ /* 0x001fca000f8e0202 */
[----:B------:R-:W-:-:S04]  /*0060*/  SHF.R.U32.HI R0, RZ, 0x5, R3 ;  /* 0x00000005ff007819 */ /* 0x000fc80000011603 */
[----:B-1----:R-:W-:-:S04]  /*0070*/  ISETP.GE.U32.AND P0, PT, R0, UR6, PT ;  /* 0x0000000600007c0c */ /* 0x002fc8000bf06070 */
[----:B------:R-:W-:-:S13]  /*0080*/  ISETP.GE.AND.EX P0, PT, RZ, UR7, PT, P0 ;  /* 0x00000007ff007c0c */ /* 0x000fda000bf06300 */
[----:B------:R-:W-:Y:S05]  /*0090*/  @P0 EXIT ;  /* 0x000000000000094d */ /* 0x000fea0003800000 */
[----:B------:R-:W0:Y:S01]  /*00a0*/  LDCU.64 UR4, c[0x0][0x388] ;  /* 0x00007100ff0477ac */ /* 0x000e220008000a00 */
[----:B------:R-:W-:Y:S01]  /*00b0*/  IMAD.SHL.U32 R0, R0, 0x8, RZ ;  /* 0x0000000800007824 */ /* 0x000fe200078e00ff */
[----:B------:R-:W1:Y:S04]  /*00c0*/  LDCU.64 UR6, c[0x0][0x358] ;  /* 0x00006b00ff0677ac */ /* 0x000e680008000a00 */
[----:B0-----:R-:W-:-:S05]  /*00d0*/  IADD3 R4, P0, PT, R0, UR4, RZ ;  /* 0x0000000400047c10 */ /* 0x001fca000ff1e0ff */
[----:B------:R-:W-:-:S05]  /*00e0*/  IMAD.X R5, RZ, RZ, UR5, P0 ;  /* 0x00000005ff057e24 */ /* 0x000fca00080e06ff */
[----:B-1----:R-:W2:Y:S04]  /*00f0*/  LDG.E.64 R8, desc[UR6][R4.64] ;  /* 0x0000000604087981 */ /* 0x002ea8000c1e1b00 */
[----:B------:R-:W3:Y:S01]  /*0100*/  LDG.E.64 R6, desc[UR6][R4.64+0x8] ;  /* 0x0000080604067981 */ /* 0x000ee2000c1e1b00 */
[----:B------:R-:W0:Y:S01]  /*0110*/  S2UR UR5, SR_CgaCtaId ;  /* 0x00000000000579c3 */ /* 0x000e220000008800 */
[----:B------:R-:W-:Y:S01]  /*0120*/  UMOV UR4, 0x400 ;  /* 0x0000040000047882 */ /* 0x000fe20000000000 */
[----:B------:R-:W-:Y:S01]  /*0130*/  LOP3.LUT R3, R3, 0x1f, RZ, 0xc0, !PT ;  /* 0x0000001f03037812 */ /* 0x000fe200078ec0ff */
[----:B------:R-:W-:Y:S01]  /*0140*/  BSSY.RECONVERGENT B0, `(.L_x_0) ;  /* 0x00000f2000007945 */ /* 0x000fe20003800200 */
[----:B------:R-:W-:Y:S01]  /*0150*/  CS2R R18, SRZ ;  /* 0x0000000000127805 */ /* 0x000fe2000001ff00 */
[----:B0-----:R-:W-:-:S06]  /*0160*/  ULEA UR4, UR5, UR4, 0x18 ;  /* 0x0000000405047291 */ /* 0x001fcc000f8ec0ff */
[----:B------:R-:W-:-:S05]  /*0170*/  LEA R2, R2, UR4, 0x3 ;  /* 0x0000000402027c11 */ /* 0x000fca000f8e18ff */
[----:B------:R0:W-:Y:S01]  /*0180*/  STS.64 [R2], RZ ;  /* 0x000000ff02007388 */ /* 0x0001e20000000a00 */
[----:B------:R-:W1:Y:S01]  /*0190*/  LDCU.64 UR4, c[0x0][0x3a0] ;  /* 0x00007400ff0477ac */ /* 0x000e620008000a00 */
[----:B--2---:R-:W-:-:S05]  /*01a0*/  IADD3 R11, P0, PT, R3, R8, RZ ;  /* 0x00000008030b7210 */ /* 0x004fca0007f1e0ff */
[----:B------:R-:W-:Y:S01]  /*01b0*/  IMAD.X R13, RZ, RZ, R9, P0 ;  /* 0x000000ffff0d7224 */ /* 0x000fe200000e0609 */
[----:B---3--:R-:W-:-:S04]  /*01c0*/  ISETP.GE.U32.AND P0, PT, R11, R6, PT ;  /* 0x000000060b00720c */ /* 0x008fc80003f06070 */
[----:B------:R-:W-:-:S13]  /*01d0*/  ISETP.GE.AND.EX P0, PT, R13, R7, PT, P0 ;  /* 0x000000070d00720c */ /* 0x000fda0003f06300 */
[----:B01----:R-:W-:Y:S05]  /*01e0*/  @P0 BRA `(.L_x_1) ;  /* 0x0000000c009c0947 */ /* 0x003fea0003800000 */
[----:B------:R-:W-:Y:S01]  /*01f0*/  IMAD.MOV.U32 R5, RZ, RZ, R11 ;  /* 0x000000ffff057224 */ /* 0x000fe200078e000b */
[----:B------:R-:W-:Y:S01]  /*0200*/  LOP3.LUT R8, RZ, R8, RZ, 0x33, !PT ;  /* 0x00000008ff087212 */ /* 0x000fe200078e33ff */
[----:B------:R-:W-:Y:S01]  /*0210*/  IMAD.MOV.U32 R4, RZ, RZ, R13 ;  /* 0x000000ffff047224 */ /* 0x000fe200078e000d */
[----:B------:R-:W-:Y:S01]  /*0220*/  BSSY.RECONVERGENT B1, `(.L_x_2) ;  /* 0x0000071000017945 */ /* 0x000fe20003800200 */
[----:B------:R-:W-:Y:S02]  /*0230*/  CS2R R18, SRZ ;  /* 0x0000000000127805 */ /* 0x000fe4000001ff00 */
[----:B------:R-:W-:-:S04]  /*0240*/  IADD3 R11, P1, PT, R5, 0x20, RZ ;  /* 0x00000020050b7810 */ /* 0x000fc80007f3e0ff */
[----:B------:R-:W-:Y:S01]  /*0250*/  ISETP.GT.U32.AND P0, PT, R6, R11, PT ;  /* 0x0000000b0600720c */ /* 0x000fe20003f04070 */
[----:B------:R-:W-:-:S05]  /*0260*/  IMAD.X R13, RZ, RZ, R4, P1 ;  /* 0x000000ffff0d7224 */ /* 0x000fca00008e0604 */
[----:B------:R-:W-:-:S04]  /*0270*/  ISETP.GT.AND.EX P0, PT, R7, R13, PT, P0 ;  /* 0x0000000d0700720c */ /* 0x000fc80003f04300 */
[----:B------:R-:W-:Y:S02]  /*0280*/  SEL R10, R6, R11, P0 ;  /* 0x0000000b060a7207 */ /* 0x000fe40000000000 */
[----:B------:R-:W-:Y:S02]  /*0290*/  LOP3.LUT R6, RZ, R9, RZ, 0x33, !PT ;  /* 0x00000009ff067212 */ /* 0x000fe400078e33ff */
[----:B------:R-:W-:Y:S02]  /*02a0*/  SEL R9, R7, R13, P0 ;  /* 0x0000000d07097207 */ /* 0x000fe40000000000 */
[----:B------:R-:W-:-:S04]  /*02b0*/  IADD3 R7, P0, P1, -R3, R10, R8 ;  /* 0x0000000a03077210 */ /* 0x000fc8000791e108 */
[----:B------:R-:W-:Y:S02]  /*02c0*/  IADD3.X R6, PT, PT, R9, -0x1, R6, P0, P1 ;  /* 0xffffffff09067810 */ /* 0x000fe400007e2406 */
[C---:B------:R-:W-:Y:S02]  /*02d0*/  ISETP.GE.U32.AND P0, PT, R7.reuse, 0xe0, PT ;  /* 0x000000e00700780c */ /* 0x040fe40003f06070 */
[----:B------:R-:W-:Y:S02]  /*02e0*/  SHF.R.U64 R24, R7, 0x5, R6 ;  /* 0x0000000507187819 */ /* 0x000fe40000001206 */
[----:B------:R-:W-:Y:S02]  /*02f0*/  ISETP.GE.U32.AND.EX P0, PT, R6, RZ, PT, P0 ;  /* 0x000000ff0600720c */ /* 0x000fe40003f06100 */
[----:B------:R-:W-:-:S04]  /*0300*/  IADD3 R24, P1, PT, R24, 0x1, RZ ;  /* 0x0000000118187810 */ /* 0x000fc80007f3e0ff */
[----:B------:R-:W-:-:S07]  /*0310*/  LEA.HI.X R6, R6, RZ, RZ, 0x1b, P1 ;  /* 0x000000ff06067211 */ /* 0x000fce00008fdcff */
[----:B------:R-:W-:Y:S05]  /*0320*/  @!P0 BRA `(.L_x_3) ;  /* 0x0000000400808947 */ /* 0x000fea0003800000 */
[----:B------:R-:W0:Y:S01]  /*0330*/  LDCU.128 UR8, c[0x0][0x390] ;  /* 0x00007200ff0877ac */ /* 0x000e220008000c00 */
[C---:B------:R-:W-:Y:S02]  /*0340*/  LEA R8, P0, R5.reuse, 0x400, 0x3 ;  /* 0x0000040005087811 */ /* 0x040fe400078018ff */
[----:B------:R-:W-:Y:S02]  /*0350*/  CS2R R18, SRZ ;  /* 0x0000000000127805 */ /* 0x000fe4000001ff00 */
[----:B------:R-:W-:Y:S02]  /*0360*/  LOP3.LUT R25, R6, 0xfffffff, RZ, 0xc0, !PT ;  /* 0x0fffffff06197812 */ /* 0x000fe400078ec0ff */
[----:B------:R-:W-:Y:S02]  /*0370*/  LEA.HI.X R9, R5, RZ, R4, 0x3, P0 ;  /* 0x000000ff05097211 */ /* 0x000fe400000f1c04 */
[----:B------:R-:W-:Y:S02]  /*0380*/  LOP3.LUT R6, R24, 0xfffffff8, RZ, 0xc0, !PT ;  /* 0xfffffff818067812 */ /* 0x000fe400078ec0ff */
[----:B0-----:R-:W-:-:S02]  /*0390*/  IADD3 R12, P1, PT, R8, UR10, RZ ;  /* 0x0000000a080c7c10 */ /* 0x001fc4000ff3e0ff */
[----:B------:R-:W-:Y:S02]  /*03a0*/  IADD3 R8, P0, PT, R8, UR8, RZ ;  /* 0x0000000808087c10 */ /* 0x000fe4000ff1e0ff */
[C---:B------:R-:W-:Y:S02]  /*03b0*/  IADD3.X R13, PT, PT, R9.reuse, UR11, RZ, P1, !PT ;  /* 0x0000000b090d7c10 */ /* 0x040fe40008ffe4ff */
[----:B------:R-:W-:-:S09]  /*03c0*/  IADD3.X R9, PT, PT, R9, UR9, RZ, P0, !PT ;  /* 0x0000000909097c10 */ /* 0x000fd200087fe4ff */
.L_x_4:
[----:B------:R-:W2:Y:S04]  /*03d0*/  LDG.E.64 R10, desc[UR6][R8.64+-0x400] ;  /* 0xfffc0006080a7981 */ /* 0x000ea8000c1e1b00 */
[----:B------:R-:W3:Y:S04]  /*03e0*/  LDG.E.64 R14, desc[UR6][R8.64+-0x300] ;  /* 0xfffd0006080e7981 */ /* 0x000ee8000c1e1b00 */
[----:B------:R-:W4:Y:S01]  /*03f0*/  LDG.E.64 R22, desc[UR6][R8.64+-0x200] ;  /* 0xfffe000608167981 */ /* 0x000f22000c1e1b00 */
[----:B--2---:R-:W-:-:S04]  /*0400*/  LEA R26, P0, R10, UR4, 0x3 ;  /* 0x000000040a1a7c11 */ /* 0x004fc8000f8018ff */
[----:B------:R-:W-:Y:S01]  /*0410*/  LEA.HI.X R27, R10, UR5, R11, 0x3, P0 ;  /* 0x000000050a1b7c11 */ /* 0x000fe200080f1c0b */
[----:B------:R-:W-:Y:S02]  /*0420*/  IMAD.MOV.U32 R10, RZ, RZ, R12 ;  /* 0x000000ffff0a7224 */ /* 0x000fe400078e000c */
[----:B------:R-:W-:Y:S02]  /*0430*/  IMAD.MOV.U32 R11, RZ, RZ, R13 ;  /* 0x000000ffff0b7224 */ /* 0x000fe400078e000d */
[----:B------:R-:W2:Y:S04]  /*0440*/  LDG.E.64 R16, desc[UR6][R26.64] ;  /* 0x000000061a107981 */ /* 0x000ea8000c1e1b00 */
[----:B------:R-:W2:Y:S01]  /*0450*/  LDG.E.64 R20, desc[UR6][R10.64+-0x400] ;  /* 0xfffc00060a147981 */ /* 0x000ea2000c1e1b00 */
[----:B---3--:R-:W-:-:S04]  /*0460*/  LEA R12, P0, R14, UR4, 0x3 ;  /* 0x000000040e0c7c11 */ /* 0x008fc8000f8018ff */
[----:B------:R-:W-:Y:S02]  /*0470*/  LEA.HI.X R13, R14, UR5, R15, 0x3, P0 ;  /* 0x000000050e0d7c11 */ /* 0x000fe400080f1c0f */
[----:B------:R-:W3:Y:S04]  /*0480*/  LDG.E.64 R14, desc[UR6][R10.64+-0x300] ;  /* 0xfffd00060a0e7981 */ /* 0x000ee8000c1e1b00 */
[----:B------:R-:W3:Y:S01]  /*0490*/  LDG.E.64 R12, desc[UR6][R12.64] ;  /* 0x000000060c0c7981 */ /* 0x000ee2000c1e1b00 */
[----:B--2---:R-:W-:Y:S02]  /*04a0*/  IMAD R17, R17, R20, RZ ;  /* 0x0000001411117224 */ /* 0x004fe400078e02ff */
[----:B------:R-:W-:Y:S01]  /*04b0*/  IMAD.WIDE.U32 R18, R20, R16, R18 ;  /* 0x0000001014127225 */ /* 0x000fe200078e0012 */
[----:B----4-:R-:W-:-:S03]  /*04c0*/  LEA R20, P0, R22, UR4, 0x3 ;  /* 0x0000000416147c11 */ /* 0x010fc6000f8018ff */
[----:B------:R-:W-:Y:S02]  /*04d0*/  IMAD R21, R21, R16, R17 ;  /* 0x0000001015157224 */ /* 0x000fe400078e0211 */
[----:B------:R-:W2:Y:S02]  /*04e0*/  LDG.E.64 R16, desc[UR6][R8.64+-0x100] ;  /* 0xffff000608107981 */ /* 0x000ea4000c1e1b00 */
[----:B------:R-:W-:Y:S01]  /*04f0*/  IMAD.IADD R19, R19, 0x1, R21 ;  /* 0x0000000113137824 */ /* 0x000fe200078e0215 */
[----:B------:R-:W-:Y:S01]  /*0500*/  LEA.HI.X R21, R22, UR5, R23, 0x3, P0 ;  /* 0x0000000516157c11 */ /* 0x000fe200080f1c17 */
[----:B---3--:R-:W-:Y:S01]  /*0510*/  IMAD R13, R13, R14, RZ ;  /* 0x0000000e0d0d7224 */ /* 0x008fe200078e02ff */
[----:B------:R-:W3:Y:S01]  /*0520*/  LDG.E.64 R22, desc[UR6][R10.64+-0x200] ;  /* 0xfffe00060a167981 */ /* 0x000ee2000c1e1b00 */
[----:B------:R-:W-:-:S03]  /*0530*/  IMAD.WIDE.U32 R18, R14, R12, R18 ;  /* 0x0000000c0e127225 */ /* 0x000fc600078e0012 */
[----:B------:R-:W3:Y:S01]  /*0540*/  LDG.E.64 R20, desc[UR6][R20.64] ;  /* 0x0000000614147981 */ /* 0x000ee2000c1e1b00 */
[----:B------:R-:W-:-:S03]  /*0550*/  IMAD R15, R15, R12, R13 ;  /* 0x0000000c0f0f7224 */ /* 0x000fc600078e020d */
[----:B------:R-:W4:Y:S01]  /*0560*/  LDG.E.64 R12, desc[UR6][R8.64] ;  /* 0x00000006080c7981 */ /* 0x000f22000c1e1b00 */
[----:B------:R-:W-:Y:S01]  /*0570*/  IMAD.IADD R19, R19, 0x1, R15 ;  /* 0x0000000113137824 */ /* 0x000fe200078e020f */
[----:B--2---:R-:W-:-:S04]  /*0580*/  LEA R14, P0, R16, UR4, 0x3 ;  /* 0x00000004100e7c11 */ /* 0x004fc8000f8018ff */
[----:B------:R-:W-:Y:S02]  /*0590*/  LEA.HI.X R15, R16, UR5, R17, 0x3, P0 ;  /* 0x00000005100f7c11 */ /* 0x000fe400080f1c11 */
[----:B------:R-:W2:Y:S01]  /*05a0*/  LDG.E.64 R16, desc[UR6][R10.64+-0x100] ;  /* 0xffff00060a107981 */ /* 0x000ea2000c1e1b00 */
[----:B---3--:R-:W-:-:S03]  /*05b0*/  IMAD R27, R21, R22, RZ ;  /* 0x00000016151b7224 */ /* 0x008fc600078e02ff */
[----:B------:R-:W2:Y:S01]  /*05c0*/  LDG.E.64 R14, desc[UR6][R14.64] ;  /* 0x000000060e0e7981 */ /* 0x000ea2000c1e1b00 */
[----:B------:R-:W-:Y:S01]  /*05d0*/  IMAD.WIDE.U32 R18, R22, R20, R18 ;  /* 0x0000001416127225 */ /* 0x000fe200078e0012 */
[----:B----4-:R-:W-:-:S03]  /*05e0*/  LEA R22, P0, R12, UR4, 0x3 ;  /* 0x000000040c167c11 */ /* 0x010fc6000f8018ff */
[----:B------:R-:W-:Y:S02]  /*05f0*/  IMAD R27, R23, R20, R27 ;  /* 0x00000014171b7224 */ /* 0x000fe400078e021b */
[----:B------:R-:W3:Y:S01]  /*0600*/  LDG.E.64 R20, desc[UR6][R8.64+0x100] ;  /* 0x0001000608147981 */ /* 0x000ee2000c1e1b00 */
[----:B------:R-:W-:-:S03]  /*0610*/  LEA.HI.X R23, R12, UR5, R13, 0x3, P0 ;  /* 0x000000050c177c11 */ /* 0x000fc600080f1c0d */
[----:B------:R-:W4:Y:S04]  /*0620*/  LDG.E.64 R12, desc[UR6][R10.64] ;  /* 0x000000060a0c7981 */ /* 0x000f28000c1e1b00 */
[----:B------:R-:W4:Y:S01]  /*0630*/  LDG.E.64 R22, desc[UR6][R22.64] ;  /* 0x0000000616167981 */ /* 0x000f22000c1e1b00 */
[----:B------:R-:W-:Y:S02]  /*0640*/  IMAD.IADD R19, R19, 0x1, R27 ;  /* 0x0000000113137824 */ /* 0x000fe400078e021b */
[----:B--2---:R-:W-:Y:S02]  /*0650*/  IMAD R15, R15, R16, RZ ;  /* 0x000000100f0f7224 */ /* 0x004fe400078e02ff */
[----:B------:R-:W-:-:S04]  /*0660*/  IMAD.WIDE.U32 R18, R16, R14, R18 ;  /* 0x0000000e10127225 */ /* 0x000fc800078e0012 */
[----:B------:R-:W-:Y:S01]  /*0670*/  IMAD R17, R17, R14, R15 ;  /* 0x0000000e11117224 */ /* 0x000fe200078e020f */
[----:B---3--:R-:W-:Y:S01]  /*0680*/  LEA R14, P0, R20, UR4, 0x3 ;  /* 0x00000004140e7c11 */ /* 0x008fe2000f8018ff */
[----:B------:R-:W-:-:S03]  /*0690*/  IMAD.MOV.U32 R16, RZ, RZ, R18 ;  /* 0x000000ffff107224 */ /* 0x000fc600078e0012 */
[----:B------:R-:W-:Y:S01]  /*06a0*/  LEA.HI.X R15, R20, UR5, R21, 0x3, P0 ;  /* 0x00000005140f7c11 */ /* 0x000fe200080f1c15 */
[----:B------:R-:W-:Y:S01]  /*06b0*/  IMAD.IADD R17, R19, 0x1, R17 ;  /* 0x0000000113117824 */ /* 0x000fe200078e0211 */
[----:B------:R-:W2:Y:S01]  /*06c0*/  LDG.E.64 R20, desc[UR6][R10.64+0x100] ;  /* 0x000100060a147981 */ /* 0x000ea2000c1e1b00 */
[----:B----4-:R-:W-:-:S03]  /*06d0*/  IMAD R23, R23, R12, RZ ;  /* 0x0000000c17177224 */ /* 0x010fc600078e02ff */
[----:B------:R-:W3:Y:S04]  /*06e0*/  LDG.E.64 R18, desc[UR6][R8.64+0x200] ;  /* 0x0002000608127981 */ /* 0x000ee8000c1e1b00 */
[----:B------:R-:W2:Y:S01]  /*06f0*/  LDG.E.64 R14, desc[UR6][R14.64] ;  /* 0x000000060e0e7981 */ /* 0x000ea2000c1e1b00 */
[-C--:B------:R-:W-:Y:S02]  /*0700*/  IMAD R13, R13, R22.reuse, R23 ;  /* 0x000000160d0d7224 */ /* 0x080fe400078e0217 */
[----:B------:R-:W-:Y:S02]  /*0710*/  IMAD.WIDE.U32 R16, R12, R22, R16 ;  /* 0x000000160c107225 */ /* 0x000fe400078e0010 */
[----:B------:R-:W4:Y:S02]  /*0720*/  LDG.E.64 R22, desc[UR6][R8.64+0x300] ;  /* 0x0003000608167981 */ /* 0x000f24000c1e1b00 */
[----:B------:R-:W-:Y:S01]  /*0730*/  IMAD.IADD R17, R17, 0x1, R13 ;  /* 0x0000000111117824 */ /* 0x000fe200078e020d */
[----:B---3--:R-:W-:Y:S01]  /*0740*/  LEA R12, P0, R18, UR4, 0x3 ;  /* 0x00000004120c7c11 */ /* 0x008fe2000f8018ff */
[----:B--2---:R-:W-:-:S03]  /*0750*/  IMAD R27, R15, R20, RZ ;  /* 0x000000140f1b7224 */ /* 0x004fc600078e02ff */
[----:B------:R-:W-:Y:S01]  /*0760*/  LEA.HI.X R13, R18, UR5, R19, 0x3, P0 ;  /* 0x00000005120d7c11 */ /* 0x000fe200080f1c13 */
[----:B------:R-:W-:-:S04]  /*0770*/  IMAD.WIDE.U32 R16, R20, R14, R16 ;  /* 0x0000000e14107225 */ /* 0x000fc800078e0010 */
[----:B------:R-:W-:Y:S01]  /*0780*/  IMAD R19, R21, R14, R27 ;  /* 0x0000000e15137224 */ /* 0x000fe200078e021b */
[C---:B----4-:R-:W-:Y:S01]  /*0790*/  LEA R14, P0, R22.reuse, UR4, 0x3 ;  /* 0x00000004160e7c11 */ /* 0x050fe2000f8018ff */
[----:B------:R-:W2:Y:S04]  /*07a0*/  LDG.E.64 R20, desc[UR6][R10.64+0x200] ;  /* 0x000200060a147981 */ /* 0x000ea8000c1e1b00 */
[----:B------:R-:W2:Y:S01]  /*07b0*/  LDG.E.64 R12, desc[UR6][R12.64] ;  /* 0x000000060c0c7981 */ /* 0x000ea2000c1e1b00 */
[----:B------:R-:W-:-:S03]  /*07c0*/  LEA.HI.X R15, R22, UR5, R23, 0x3, P0 ;  /* 0x00000005160f7c11 */ /* 0x000fc600080f1c17 */
[----:B------:R-:W3:Y:S04]  /*07d0*/  LDG.E.64 R22, desc[UR6][R10.64+0x300] ;  /* 0x000300060a167981 */ /* 0x000ee8000c1e1b00 */
[----:B------:R-:W3:Y:S01]  /*07e0*/  LDG.E.64 R14, desc[UR6][R14.64] ;  /* 0x000000060e0e7981 */ /* 0x000ee2000c1e1b00 */
[----:B------:R-:W-:Y:S01]  /*07f0*/  IADD3 R6, P0, PT, R6, -0x8, RZ ;  /* 0xfffffff806067810 */ /* 0x000fe20007f1e0ff */
[----:B------:R-:W-:-:S03]  /*0800*/  IMAD.IADD R17, R17, 0x1, R19 ;  /* 0x0000000111117824 */ /* 0x000fc600078e0213 */
[----:B------:R-:W-:Y:S02]  /*0810*/  IADD3.X R25, PT, PT, R25, -0x1, RZ, P0, !PT ;  /* 0xffffffff19197810 */ /* 0x000fe400007fe4ff */
[----:B------:R-:W-:-:S04]  /*0820*/  ISETP.NE.U32.AND P0, PT, R6, RZ, PT ;  /* 0x000000ff0600720c */ /* 0x000fc80003f05070 */
[----:B------:R-:W-:Y:S02]  /*0830*/  ISETP.NE.AND.EX P0, PT, R25, RZ, PT, P0 ;  /* 0x000000ff1900720c */ /* 0x000fe40003f05300 */
[----:B------:R-:W-:Y:S02]  /*0840*/  IADD3 R5, P1, PT, R5, 0x100, RZ ;  /* 0x0000010005057810 */ /* 0x000fe40007f3e0ff */
[----:B------:R-:W-:-:S03]  /*0850*/  IADD3 R8, P3, PT, R8, 0x800, RZ ;  /* 0x0000080008087810 */ /* 0x000fc60007f7e0ff */
[----:B------:R-:W-:Y:S02]  /*0860*/  IMAD.X R4, RZ, RZ, R4, P1 ;  /* 0x000000ffff047224 */ /* 0x000fe400008e0604 */
[----:B------:R-:W-:Y:S02]  /*0870*/  IMAD.X R9, RZ, RZ, R9, P3 ;  /* 0x000000ffff097224 */ /* 0x000fe400018e0609 */
[----:B--2---:R-:W-:Y:S02]  /*0880*/  IMAD R19, R13, R20, RZ ;  /* 0x000000140d137224 */ /* 0x004fe400078e02ff */
[----:B------:R-:W-:-:S04]  /*0890*/  IMAD.WIDE.U32 R16, R20, R12, R16 ;  /* 0x0000000c14107225 */ /* 0x000fc800078e0010 */
[----:B------:R-:W-:Y:S02]  /*08a0*/  IMAD R19, R21, R12, R19 ;  /* 0x0000000c15137224 */ /* 0x000fe400078e0213 */
[----:B---3--:R-:W-:Y:S02]  /*08b0*/  IMAD R21, R15, R22, RZ ;  /* 0x000000160f157224 */ /* 0x008fe400078e02ff */
[----:B------:R-:W-:Y:S01]  /*08c0*/  IMAD.IADD R17, R17, 0x1, R19 ;  /* 0x0000000111117824 */ /* 0x000fe200078e0213 */
[----:B------:R-:W-:Y:S01]  /*08d0*/  IADD3 R12, P2, PT, R10, 0x800, RZ ;  /* 0x000008000a0c7810 */ /* 0x000fe20007f5e0ff */
[-C--:B------:R-:W-:Y:S02]  /*08e0*/  IMAD R21, R23, R14.reuse, R21 ;  /* 0x0000000e17157224 */ /* 0x080fe400078e0215 */
[----:B------:R-:W-:-:S04]  /*08f0*/  IMAD.WIDE.U32 R18, R22, R14, R16 ;  /* 0x0000000e16127225 */ /* 0x000fc800078e0010 */
[----:B------:R-:W-:Y:S02]  /*0900*/  IMAD.X R13, RZ, RZ, R11, P2 ;  /* 0x000000ffff0d7224 */ /* 0x000fe400010e060b */
[----:B------:R-:W-:Y:S01]  /*0910*/  IMAD.IADD R19, R19, 0x1, R21 ;  /* 0x0000000113137824 */ /* 0x000fe200078e0215 */
[----:B------:R-:W-:Y:S06]  /*0920*/  @P0 BRA `(.L_x_4) ;  /* 0xfffffff800a80947 */ /* 0x000fec000383ffff */
.L_x_3:
[----:B------:R-:W-:Y:S05]  /*0930*/  BSYNC.RECONVERGENT B1 ;  /* 0x0000000000017941 */ /* 0x000fea0003800200 */
.L_x_2:
[----:B------:R-:W-:Y:S01]  /*0940*/  LOP3.LUT R8, R24, 0x7, RZ, 0xc0, !PT ;  /* 0x0000000718087812 */ /* 0x000fe200078ec0ff */
[----:B------:R-:W-:Y:S03]  /*0950*/  BSSY.RECONVERGENT B1, `(.L_x_5) ;  /* 0x000006f000017945 */ /* 0x000fe60003800200 */
[----:B------:R-:W-:-:S04]  /*0960*/  ISETP.NE.U32.AND P0, PT, R8, RZ, PT ;  /* 0x000000ff0800720c */ /* 0x000fc80003f05070 */
[----:B------:R-:W-:-:S13]  /*0970*/  ISETP.NE.AND.EX P0, PT, RZ, RZ, PT, P0 ;  /* 0x000000ffff00720c */ /* 0x000fda0003f05300 */
[----:B------:R-:W-:Y:S05]  /*0980*/  @!P0 BRA `(.L_x_6) ;  /* 0x0000000400ac8947 */ /* 0x000fea0003800000 */
[----:B------:R-:W-:Y:S01]  /*0990*/  ISETP.GE.U32.AND P1, PT, R8, 0x4, PT ;  /* 0x000000040800780c */ /* 0x000fe20003f26070 */
[----:B------:R-:W-:Y:S01]  /*09a0*/  BSSY.RECONVERGENT B2, `(.L_x_7) ;  /* 0x0000034000027945 */ /* 0x000fe20003800200 */
[----:B------:R-:W-:Y:S02]  /*09b0*/  LOP3.LUT R6, R24, 0x3, RZ, 0xc0, !PT ;  /* 0x0000000318067812 */ /* 0x000fe400078ec0ff */
[----:B------:R-:W-:Y:S02]  /*09c0*/  ISETP.GE.U32.AND.EX P1, PT, RZ, RZ, PT, P1 ;  /* 0x000000ffff00720c */ /* 0x000fe40003f26110 */
[----:B------:R-:W-:-:S04]  /*09d0*/  ISETP.NE.U32.AND P0, PT, R6, RZ, PT ;  /* 0x000000ff0600720c */ /* 0x000fc80003f05070 */
[----:B------:R-:W-:-:S07]  /*09e0*/  ISETP.NE.AND.EX P0, PT, RZ, RZ, PT, P0 ;  /* 0x000000ffff00720c */ /* 0x000fce0003f05300 */
[----:B------:R-:W-:Y:S06]  /*09f0*/  @!P1 BRA `(.L_x_8) ;  /* 0x0000000000b89947 */ /* 0x000fec0003800000 */
[----:B------:R-:W0:Y:S01]  /*0a00*/  LDCU.128 UR8, c[0x0][0x390] ;  /* 0x00007200ff0877ac */ /* 0x000e220008000c00 */
[C---:B------:R-:W-:Y:S01]  /*0a10*/  IMAD.SHL.U32 R24, R5.reuse, 0x8, RZ ;  /* 0x0000000805187824 */ /* 0x040fe200078e00ff */
[----:B------:R-:W-:-:S04]  /*0a20*/  SHF.L.U64.HI R10, R5, 0x3, R4 ;  /* 0x00000003050a7819 */ /* 0x000fc80000010204 */
[----:B0-----:R-:W-:-:S04]  /*0a30*/  IADD3 R26, P1, PT, R24, UR8, RZ ;  /* 0x00000008181a7c10 */ /* 0x001fc8000ff3e0ff */
[----:B------:R-:W-:Y:S01]  /*0a40*/  IADD3.X R27, PT, PT, R10, UR9, RZ, P1, !PT ;  /* 0x000000090a1b7c10 */ /* 0x000fe20008ffe4ff */
[----:B------:R-:W0:Y:S04]  /*0a50*/  LDCU.64 UR8, c[0x0][0x3a0] ;  /* 0x00007400ff0877ac */ /* 0x000e280008000a00 */
[----:B------:R-:W0:Y:S04]  /*0a60*/  LDG.E.64 R8, desc[UR6][R26.64] ;  /* 0x000000061a087981 */ /* 0x000e28000c1e1b00 */
[----:B------:R-:W2:Y:S01]  /*0a70*/  LDG.E.64 R14, desc[UR6][R26.64+0x100] ;  /* 0x000100061a0e7981 */ /* 0x000ea2000c1e1b00 */
[----:B------:R-:W-:-:S03]  /*0a80*/  IADD3 R24, P1, PT, R24, UR10, RZ ;  /* 0x0000000a18187c10 */ /* 0x000fc6000ff3e0ff */
[----:B------:R-:W3:Y:S01]  /*0a90*/  LDG.E.64 R12, desc[UR6][R26.64+0x300] ;  /* 0x000300061a0c7981 */ /* 0x000ee2000c1e1b00 */
[----:B------:R-:W-:-:S05]  /*0aa0*/  IADD3.X R25, PT, PT, R10, UR11, RZ, P1, !PT ;  /* 0x0000000b0a197c10 */ /* 0x000fca0008ffe4ff */
[----:B------:R-:W4:Y:S01]  /*0ab0*/  LDG.E.64 R22, desc[UR6][R24.64] ;  /* 0x0000000618167981 */ /* 0x000f22000c1e1b00 */
[----:B0-----:R-:W-:-:S04]  /*0ac0*/  LEA R28, P2, R8, UR8, 0x3 ;  /* 0x00000008081c7c11 */ /* 0x001fc8000f8418ff */
[----:B------:R-:W-:Y:S02]  /*0ad0*/  LEA.HI.X R29, R8, UR9, R9, 0x3, P2 ;  /* 0x00000009081d7c11 */ /* 0x000fe400090f1c09 */
[----:B------:R-:W5:Y:S04]  /*0ae0*/  LDG.E.64 R8, desc[UR6][R26.64+0x200] ;  /* 0x000200061a087981 */ /* 0x000f68000c1e1b00 */
[----:B------:R-:W4:Y:S01]  /*0af0*/  LDG.E.64 R10, desc[UR6][R28.64] ;  /* 0x000000061c0a7981 */ /* 0x000f22000c1e1b00 */
[----:B--2---:R-:W-:-:S04]  /*0b00*/  LEA R16, P1, R14, UR8, 0x3 ;  /* 0x000000080e107c11 */ /* 0x004fc8000f8218ff */
[----:B------:R-:W-:Y:S02]  /*0b10*/  LEA.HI.X R17, R14, UR9, R15, 0x3, P1 ;  /* 0x000000090e117c11 */ /* 0x000fe400088f1c0f */
[----:B------:R-:W2:Y:S04]  /*0b20*/  LDG.E.64 R14, desc[UR6][R24.64+0x100] ;  /* 0x00010006180e7981 */ /* 0x000ea8000c1e1b00 */
[----:B------:R-:W2:Y:S01]  /*0b30*/  LDG.E.64 R16, desc[UR6][R16.64] ;  /* 0x0000000610107981 */ /* 0x000ea2000c1e1b00 */
[----:B-----5:R-:W-:Y:S01]  /*0b40*/  LEA R20, P1, R8, UR8, 0x3 ;  /* 0x0000000808147c11 */ /* 0x020fe2000f8218ff */
[----:B----4-:R-:W-:-:S03]  /*0b50*/  IMAD R11, R11, R22, RZ ;  /* 0x000000160b0b7224 */ /* 0x010fc600078e02ff */
[----:B------:R-:W-:Y:S01]  /*0b60*/  LEA.HI.X R21, R8, UR9, R9, 0x3, P1 ;  /* 0x0000000908157c11 */ /* 0x000fe200088f1c09 */
[----:B------:R-:W-:Y:S01]  /*0b70*/  IMAD.WIDE.U32 R18, R22, R10, R18 ;  /* 0x0000000a16127225 */ /* 0x000fe200078e0012 */
[----:B---3--:R-:W-:-:S03]  /*0b80*/  LEA R8, P1, R12, UR8, 0x3 ;  /* 0x000000080c087c11 */ /* 0x008fc6000f8218ff */
[----:B------:R-:W-:Y:S01]  /*0b90*/  IMAD R23, R23, R10, R11 ;  /* 0x0000000a17177224 */ /* 0x000fe200078e020b */
[----:B------:R-:W3:Y:S01]  /*0ba0*/  LDG.E.64 R20, desc[UR6][R20.64] ;  /* 0x0000000614147981 */ /* 0x000ee2000c1e1b00 */
[----:B------:R-:W-:-:S03]  /*0bb0*/  LEA.HI.X R9, R12, UR9, R13, 0x3, P1 ;  /* 0x000000090c097c11 */ /* 0x000fc600088f1c0d */
[----:B------:R-:W3:Y:S04]  /*0bc0*/  LDG.E.64 R10, desc[UR6][R24.64+0x200] ;  /* 0x00020006180a7981 */ /* 0x000ee8000c1e1b00 */
[----:B------:R-:W4:Y:S04]  /*0bd0*/  LDG.E.64 R12, desc[UR6][R24.64+0x300] ;  /* 0x00030006180c7981 */ /* 0x000f28000c1e1b00 */
[----:B------:R-:W4:Y:S01]  /*0be0*/  LDG.E.64 R8, desc[UR6][R8.64] ;  /* 0x0000000608087981 */ /* 0x000f22000c1e1b00 */
[----:B--2---:R-:W-:Y:S02]  /*0bf0*/  IMAD R17, R17, R14, RZ ;  /* 0x0000000e11117224 */ /* 0x004fe400078e02ff */
[----:B------:R-:W-:-:S02]  /*0c00*/  IMAD.IADD R19, R19, 0x1, R23 ;  /* 0x0000000113137824 */ /* 0x000fc400078e0217 */
[-C--:B------:R-:W-:Y:S02]  /*0c10*/  IMAD R17, R15, R16.reuse, R17 ;  /* 0x000000100f117224 */ /* 0x080fe400078e0211 */
[----:B------:R-:W-:-:S04]  /*0c20*/  IMAD.WIDE.U32 R14, R14, R16, R18 ;  /* 0x000000100e0e7225 */ /* 0x000fc800078e0012 */
[----:B------:R-:W-:Y:S01]  /*0c30*/  IMAD.IADD R15, R15, 0x1, R17 ;  /* 0x000000010f0f7824 */ /* 0x000fe200078e0211 */
[----:B------:R-:W-:-:S05]  /*0c40*/  IADD3 R5, P1, PT, R5, 0x80, RZ ;  /* 0x0000008005057810 */ /* 0x000fca0007f3e0ff */
[----:B------:R-:W-:Y:S02]  /*0c50*/  IMAD.X R4, RZ, RZ, R4, P1 ;  /* 0x000000ffff047224 */ /* 0x000fe400008e0604 */
[----:B---3--:R-:W-:-:S04]  /*0c60*/  IMAD R17, R21, R10, RZ ;  /* 0x0000000a15117224 */ /* 0x008fc800078e02ff */
[-C--:B------:R-:W-:Y:S02]  /*0c70*/  IMAD R17, R11, R20.reuse, R17 ;  /* 0x000000140b117224 */ /* 0x080fe400078e0211 */
[----:B------:R-:W-:-:S04]  /*0c80*/  IMAD.WIDE.U32 R10, R10, R20, R14 ;  /* 0x000000140a0a7225 */ /* 0x000fc800078e000e */
[----:B----4-:R-:W-:Y:S02]  /*0c90*/  IMAD R9, R9, R12, RZ ;  /* 0x0000000c09097224 */ /* 0x010fe400078e02ff */
[----:B------:R-:W-:Y:S02]  /*0ca0*/  IMAD.IADD R11, R11, 0x1, R17 ;  /* 0x000000010b0b7824 */ /* 0x000fe400078e0211 */
[-C--:B------:R-:W-:Y:S02]  /*0cb0*/  IMAD R9, R13, R8.reuse, R9 ;  /* 0x000000080d097224 */ /* 0x080fe400078e0209 */
[----:B------:R-:W-:-:S04]  /*0cc0*/  IMAD.WIDE.U32 R18, R12, R8, R10 ;  /* 0x000000080c127225 */ /* 0x000fc800078e000a */
[----:B------:R-:W-:-:S07]  /*0cd0*/  IMAD.IADD R19, R19, 0x1, R9 ;  /* 0x0000000113137824 */ /* 0x000fce00078e0209 */
.L_x_8:
[----:B------:R-:W-:Y:S05]  /*0ce0*/  BSYNC.RECONVERGENT B2 ;  /* 0x0000000000027941 */ /* 0x000fea0003800200 */
.L_x_7:
[----:B------:R-:W-:Y:S05]  /*0cf0*/  @!P0 BRA `(.L_x_6) ;  /* 0x0000000000d08947 */ /* 0x000fea0003800000 */
[----:B------:R-:W-:Y:S01]  /*0d00*/  ISETP.NE.U32.AND P0, PT, R6, 0x1, PT ;  /* 0x000000010600780c */ /* 0x000fe20003f05070 */
[----:B------:R-:W-:Y:S01]  /*0d10*/  BSSY.RECONVERGENT B2, `(.L_x_9) ;  /* 0x0000020000027945 */ /* 0x000fe20003800200 */
[----:B------:R-:W-:Y:S02]  /*0d20*/  LOP3.LUT P1, RZ, R7, 0x20, RZ, 0xc0, !PT ;  /* 0x0000002007ff7812 */ /* 0x000fe4000782c0ff */
[----:B------:R-:W-:-:S13]  /*0d30*/  ISETP.NE.AND.EX P0, PT, RZ, RZ, PT, P0 ;  /* 0x000000ffff00720c */ /* 0x000fda0003f05300 */
[----:B------:R-:W-:Y:S05]  /*0d40*/  @!P0 BRA `(.L_x_10) ;  /* 0x0000000000708947 */ /* 0x000fea0003800000 */
        /* <DEDUP_REMOVED lines=8> */
[----:B------:R-:W-:-:S04]  /*0dd0*/  IADD3 R14, P0, PT, R14, UR10, RZ ;  /* 0x0000000a0e0e7c10 */ /* 0x000fc8000ff1e0ff */
[----:B------:R-:W-:-:S05]  /*0de0*/  IADD3.X R15, PT, PT, R6, UR11, RZ, P0, !PT ;  /* 0x0000000b060f7c10 */ /* 0x000fca00087fe4ff */
[----:B------:R-:W3:Y:S01]  /*0df0*/  LDG.E.64 R6, desc[UR6][R14.64] ;  /* 0x000000060e067981 */ /* 0x000ee2000c1e1b00 */
[----:B0-----:R-:W-:-:S04]  /*0e00*/  LEA R8, P2, R16, UR8, 0x3 ;  /* 0x0000000810087c11 */ /* 0x001fc8000f8418ff */
[----:B------:R-:W-:Y:S02]  /*0e10*/  LEA.HI.X R9, R16, UR9, R17, 0x3, P2 ;  /* 0x0000000910097c11 */ /* 0x000fe400090f1c11 */
[----:B--2---:R-:W-:-:S04]  /*0e20*/  LEA R16, P0, R10, UR8, 0x3 ;  /* 0x000000080a107c11 */ /* 0x004fc8000f8018ff */
[----:B------:R-:W3:Y:S01]  /*0e30*/  LDG.E.64 R8, desc[UR6][R8.64] ;  /* 0x0000000608087981 */ /* 0x000ee2000c1e1b00 */
[----:B------:R-:W-:-:S03]  /*0e40*/  LEA.HI.X R17, R10, UR9, R11, 0x3, P0 ;  /* 0x000000090a117c11 */ /* 0x000fc600080f1c0b */
[----:B------:R-:W2:Y:S04]  /*0e50*/  LDG.E.64 R10, desc[UR6][R14.64+0x100] ;  /* 0x000100060e0a7981 */ /* 0x000ea8000c1e1b00 */
[----:B------:R-:W2:Y:S01]  /*0e60*/  LDG.E.64 R12, desc[UR6][R16.64] ;  /* 0x00000006100c7981 */ /* 0x000ea2000c1e1b00 */
[----:B------:R-:W-:-:S05]  /*0e70*/  IADD3 R5, P0, PT, R5, 0x40, RZ ;  /* 0x0000004005057810 */ /* 0x000fca0007f1e0ff */
[----:B------:R-:W-:Y:S02]  /*0e80*/  IMAD.X R4, RZ, RZ, R4, P0 ;  /* 0x000000ffff047224 */ /* 0x000fe400000e0604 */
[----:B---3--:R-:W-:Y:S02]  /*0e90*/  IMAD R21, R9, R6, RZ ;  /* 0x0000000609157224 */ /* 0x008fe400078e02ff */
[----:B------:R-:W-:-:S04]  /*0ea0*/  IMAD.WIDE.U32 R18, R6, R8, R18 ;  /* 0x0000000806127225 */ /* 0x000fc800078e0012 */
[----:B------:R-:W-:Y:S02]  /*0eb0*/  IMAD R21, R7, R8, R21 ;  /* 0x0000000807157224 */ /* 0x000fe400078e0215 */
[----:B--2---:R-:W-:Y:S02]  /*0ec0*/  IMAD R7, R13, R10, RZ ;  /* 0x0000000a0d077224 */ /* 0x004fe400078e02ff */
[----:B------:R-:W-:Y:S02]  /*0ed0*/  IMAD.IADD R19, R19, 0x1, R21 ;  /* 0x0000000113137824 */ /* 0x000fe400078e0215 */
[-C--:B------:R-:W-:Y:S02]  /*0ee0*/  IMAD R7, R11, R12.reuse, R7 ;  /* 0x0000000c0b077224 */ /* 0x080fe400078e0207 */
[----:B------:R-:W-:-:S04]  /*0ef0*/  IMAD.WIDE.U32 R18, R10, R12, R18 ;  /* 0x0000000c0a127225 */ /* 0x000fc800078e0012 */
[----:B------:R-:W-:-:S07]  /*0f00*/  IMAD.IADD R19, R19, 0x1, R7 ;  /* 0x0000000113137824 */ /* 0x000fce00078e0207 */
.L_x_10:
[----:B------:R-:W-:Y:S05]  /*0f10*/  BSYNC.RECONVERGENT B2 ;  /* 0x0000000000027941 */ /* 0x000fea0003800200 */
.L_x_9:
[----:B------:R-:W-:Y:S05]  /*0f20*/  @P1 BRA `(.L_x_6) ;  /* 0x0000000000441947 */ /* 0x000fea0003800000 */
[----:B------:R-:W0:Y:S01]  /*0f30*/  LDCU.128 UR8, c[0x0][0x390] ;  /* 0x00007200ff0877ac */ /* 0x000e220008000c00 */
[C---:B------:R-:W-:Y:S01]  /*0f40*/  IMAD.SHL.U32 R8, R5.reuse, 0x8, RZ ;  /* 0x0000000805087824 */ /* 0x040fe200078e00ff */
[----:B------:R-:W-:-:S04]  /*0f50*/  SHF.L.U64.HI R7, R5, 0x3, R4 ;  /* 0x0000000305077819 */ /* 0x000fc80000010204 */
[----:B0-----:R-:W-:-:S04]  /*0f60*/  IADD3 R10, P0, PT, R8, UR8, RZ ;  /* 0x00000008080a7c10 */ /* 0x001fc8000ff1e0ff */
[----:B------:R-:W-:Y:S01]  /*0f70*/  IADD3.X R11, PT, PT, R7, UR9, RZ, P0, !PT ;  /* 0x00000009070b7c10 */ /* 0x000fe200087fe4ff */
[----:B------:R-:W0:Y:S04]  /*0f80*/  LDCU.64 UR8, c[0x0][0x3a0] ;  /* 0x00007400ff0877ac */ /* 0x000e280008000a00 */
[----:B------:R-:W0:Y:S01]  /*0f90*/  LDG.E.64 R4, desc[UR6][R10.64] ;  /* 0x000000060a047981 */ /* 0x000e22000c1e1b00 */
[----:B------:R-:W-:-:S04]  /*0fa0*/  IADD3 R8, P0, PT, R8, UR10, RZ ;  /* 0x0000000a08087c10 */ /* 0x000fc8000ff1e0ff */
[----:B------:R-:W-:Y:S02]  /*0fb0*/  IADD3.X R9, PT, PT, R7, UR11, RZ, P0, !PT ;  /* 0x0000000b07097c10 */ /* 0x000fe400087fe4ff */
[----:B0-----:R-:W-:-:S04]  /*0fc0*/  LEA R6, P1, R4, UR8, 0x3 ;  /* 0x0000000804067c11 */ /* 0x001fc8000f8218ff */
[----:B------:R-:W-:Y:S02]  /*0fd0*/  LEA.HI.X R7, R4, UR9, R5, 0x3, P1 ;  /* 0x0000000904077c11 */ /* 0x000fe400088f1c05 */
[----:B------:R-:W2:Y:S04]  /*0fe0*/  LDG.E.64 R4, desc[UR6][R8.64] ;  /* 0x0000000608047981 */ /* 0x000ea8000c1e1b00 */
[----:B------:R-:W2:Y:S02]  /*0ff0*/  LDG.E.64 R6, desc[UR6][R6.64] ;  /* 0x0000000606067981 */ /* 0x000ea4000c1e1b00 */
[----:B--2---:R-:W-:Y:S02]  /*1000*/  IMAD R13, R7, R4, RZ ;  /* 0x00000004070d7224 */ /* 0x004fe400078e02ff */
[----:B------:R-:W-:-:S04]  /*1010*/  IMAD.WIDE.U32 R18, R4, R6, R18 ;  /* 0x0000000604127225 */ /* 0x000fc800078e0012 */
[----:B------:R-:W-:-:S04]  /*1020*/  IMAD R13, R5, R6, R13 ;  /* 0x00000006050d7224 */ /* 0x000fc800078e020d */
[----:B------:R-:W-:-:S07]  /*1030*/  IMAD.IADD R19, R19, 0x1, R13 ;  /* 0x0000000113137824 */ /* 0x000fce00078e020d */
.L_x_6:
[----:B------:R-:W-:Y:S05]  /*1040*/  BSYNC.RECONVERGENT B1 ;  /* 0x0000000000017941 */ /* 0x000fea0003800200 */
.L_x_5:
[----:B------:R0:W-:Y:S02]  /*1050*/  STS.64 [R2], R18 ;  /* 0x0000001202007388 */ /* 0x0001e40000000a00 */
.L_x_1:
[----:B------:R-:W-:Y:S05]  /*1060*/  BSYNC.RECONVERGENT B0 ;  /* 0x0000000000007941 */ /* 0x000fea0003800200 */
.L_x_0:
[----:B------:R-:W-:-:S13]  /*1070*/  ISETP.GT.U32.AND P0, PT, R3, 0xf, PT ;  /* 0x0000000f0300780c */ /* 0x000fda0003f04070 */
[----:B------:R-:W-:Y:S05]  /*1080*/  @P0 EXIT ;  /* 0x000000000000094d */ /* 0x000fea0003800000 */
[----:B------:R-:W0:Y:S01]  /*1090*/  LDS.64 R4, [R2+0x80] ;  /* 0x0000800002047984 */ /* 0x000e220000000a00 */
[----:B------:R-:W-:Y:S02]  /*10a0*/  ISETP.GT.U32.AND P0, PT, R3, 0x7, PT ;  /* 0x000000070300780c */ /* 0x000fe40003f04070 */
[----:B0-----:R-:W-:-:S05]  /*10b0*/  IADD3 R18, P1, PT, R4, R18, RZ ;  /* 0x0000001204127210 */ /* 0x001fca0007f3e0ff */
[----:B------:R-:W-:-:S05]  /*10c0*/  IMAD.X R19, R5, 0x1, R19, P1 ;  /* 0x0000000105137824 */ /* 0x000fca00008e0613 */
[----:B------:R0:W-:Y:S01]  /*10d0*/  STS.64 [R2], R18 ;  /* 0x0000001202007388 */ /* 0x0001e20000000a00 */
[----:B------:R-:W-:Y:S05]  /*10e0*/  @P0 EXIT ;  /* 0x000000000000094d */ /* 0x000fea0003800000 */
[----:B------:R-:W1:Y:S01]  /*10f0*/  LDS.64 R4, [R2+0x40] ;  /* 0x0000400002047984 */ /* 0x000e620000000a00 */
[----:B------:R-:W-:Y:S02]  /*1100*/  ISETP.GT.U32.AND P0, PT, R3, 0x3, PT ;  /* 0x000000030300780c */ /* 0x000fe40003f04070 */
[----:B-1----:R-:W-:-:S05]  /*1110*/  IADD3 R6, P1, PT, R4, R18, RZ ;  /* 0x0000001204067210 */ /* 0x002fca0007f3e0ff */
        /* <DEDUP_REMOVED lines=9> */
[----:B------:R-:W2:Y:S01]  /*11b0*/  LDS.64 R4, [R2+0x10] ;  /* 0x0000100002047984 */ /* 0x000ea20000000a00 */
[----:B------:R-:W-:Y:S02]  /*11c0*/  ISETP.NE.AND P0, PT, R3, RZ, PT ;  /* 0x000000ff0300720c */ /* 0x000fe40003f05270 */
[----:B--2---:R-:W-:-:S05]  /*11d0*/  IADD3 R10, P1, PT, R4, R6, RZ ;  /* 0x00000006040a7210 */ /* 0x004fca0007f3e0ff */
[----:B------:R-:W-:-:S05]  /*11e0*/  IMAD.X R11, R5, 0x1, R7, P1 ;  /* 0x00000001050b7824 */ /* 0x000fca00008e0607 */
[----:B------:R2:W-:Y:S01]  /*11f0*/  STS.64 [R2], R10 ;  /* 0x0000000a02007388 */ /* 0x0005e20000000a00 */
[----:B------:R-:W-:Y:S05]  /*1200*/  @P0 EXIT ;  /* 0x000000000000094d */ /* 0x000fea0003800000 */
[----:B------:R-:W1:Y:S01]  /*1210*/  LDCU.64 UR4, c[0x0][0x3a8] ;  /* 0x00007500ff0477ac */ /* 0x000e620008000a00 */
[----:B------:R-:W3:Y:S01]  /*1220*/  LDS.64 R4, [R2+0x8] ;  /* 0x0000080002047984 */ /* 0x000ee20000000a00 */
[----:B-1----:R-:W-:-:S05]  /*1230*/  IADD3 R6, P0, PT, R0, UR4, RZ ;  /* 0x0000000400067c10 */ /* 0x002fca000ff1e0ff */
[----:B------:R-:W-:-:S05]  /*1240*/  IMAD.X R7, RZ, RZ, UR5, P0 ;  /* 0x00000005ff077e24 */ /* 0x000fca00080e06ff */
[----:B------:R-:W4:Y:S01]  /*1250*/  LDG.E.64 R8, desc[UR6][R6.64] ;  /* 0x0000000606087981 */ /* 0x000f22000c1e1b00 */
[----:B---3--:R-:W-:-:S05]  /*1260*/  IADD3 R4, P0, PT, R4, R10, RZ ;  /* 0x0000000a04047210 */ /* 0x008fca0007f1e0ff */
[----:B------:R-:W-:-:S05]  /*1270*/  IMAD.X R5, R5, 0x1, R11, P0 ;  /* 0x0000000105057824 */ /* 0x000fca00000e060b */
[----:B------:R-:W-:Y:S01]  /*1280*/  STS.64 [R2], R4 ;  /* 0x0000000402007388 */ /* 0x000fe20000000a00 */
[----:B----4-:R-:W-:-:S05]  /*1290*/  IADD3 R8, P0, PT, R8, R4, RZ ;  /* 0x0000000408087210 */ /* 0x010fca0007f1e0ff */
[----:B------:R-:W-:-:S05]  /*12a0*/  IMAD.X R9, R9, 0x1, R5, P0 ;  /* 0x0000000109097824 */ /* 0x000fca00000e0605 */
[----:B------:R-:W-:Y:S01]  /*12b0*/  STG.E.64 desc[UR6][R6.64], R8 ;  /* 0x0000000806007986 */ /* 0x000fe2000c101b06 */
[----:B------:R-:W-:Y:S05]  /*12c0*/  EXIT ;  /* 0x000000000000794d */ /* 0x000fea0003800000 */
.L_x_11:
[----:B------:R-:W-:-:S00]  /*12d0*/  BRA `(.L_x_11) ;  /* 0xfffffffc00fc7947 */ /* 0x000fc0000383ffff */
[----:B------:R-:W-:-:S00]  /*12e0*/  NOP ;  /* 0x0000000000007918 */ /* 0x000fc00000000000 */
        /* <DEDUP_REMOVED lines=9> */
.L_x_12:


//--------------------- .nv.shared._Z22spmv_csr_vector_kernelxPxS_S_S_S_ --------------------------
	.section	.nv.shared._Z22spmv_csr_vector_kernelxPxS_S_S_S_,"aw",@nobits
	.sectionflags	@""
	.align	8
.nv.shared._Z22spmv_csr_vector_kernelxPxS_S_S_S_:
	.zero		1280


//--------------------- .nv.shared.reserved.0     --------------------------
	.section	.nv.shared.reserved.0,"aw",@nobits
	.weak		__nv_reservedSMEM_offset_0_alias
	.size		__nv_reservedSMEM_offset_0_alias, 0, 64
	.other		__nv_reservedSMEM_offset_0_alias,@"STO_CUDA_RESERVED_SHARED STV_DEFAULT"
__nv_reservedSMEM_offset_0_alias:
	.zero		0
	.zero		64


//--------------------- .nv.constant0._Z22spmv_csr_vector_kernelxPxS_S_S_S_ --------------------------
	.section	.nv.constant0._Z22spmv_csr_vector_kernelxPxS_S_S_S_,"a",@progbits
	.sectionflags	@""
	.align	4
.nv.constant0._Z22spmv_csr_vector_kernelxPxS_S_S_S_:
	.zero		944


//--------------------- SYMBOLS --------------------------

	.type		.nv.reservedSmem.offset0,@object
	.size		.nv.reservedSmem.offset0,0x4
	.type		.nv.reservedSmem.cap,@object
	.size		.nv.reservedSmem.cap,0x4
